	.headerflags	@"EF_CUDA_TEXMODE_UNIFIED EF_CUDA_64BIT_ADDRESS EF_CUDA_ACCELERATORS EF_CUDA_SM90 EF_CUDA_VIRTUAL_SM(EF_CUDA_SM90)"
	.elftype	@"ET_EXEC"


//--------------------- .nv.info                  --------------------------
	.section	.nv.info,"",@"SHT_CUDA_INFO"
	.align	4


	//----- nvinfo : EIATTR_REGCOUNT
	.align		4
        /*0000*/ 	.byte	0x04, 0x2f
        /*0002*/ 	.short	(.L_1 - .L_0)
	.align		4
.L_0:
        /*0004*/ 	.word	index@(triton_poi_fused_max_pool2d_with_indices_6)
        /*0008*/ 	.word	0x00000020


	//----- nvinfo : EIATTR_MIN_STACK_SIZE
	.align		4
.L_1:
        /*000c*/ 	.byte	0x04, 0x12
        /*000e*/ 	.short	(.L_3 - .L_2)
	.align		4
.L_2:
        /*0010*/ 	.word	index@(triton_poi_fused_max_pool2d_with_indices_6)
        /*0014*/ 	.word	0x00000000


	//----- nvinfo : EIATTR_FRAME_SIZE
	.align		4
.L_3:
        /*0018*/ 	.byte	0x04, 0x11
        /*001a*/ 	.short	(.L_5 - .L_4)
	.align		4
.L_4:
        /*001c*/ 	.word	index@(triton_poi_fused_max_pool2d_with_indices_6)
        /*0020*/ 	.word	0x00000000


	//----- nvinfo : EIATTR_MIN_STACK_SIZE
	.align		4
.L_5:
        /*0024*/ 	.byte	0x04, 0x12
        /*0026*/ 	.short	(.L_7 - .L_6)
	.align		4
.L_6:
        /*0028*/ 	.word	index@(triton_poi_fused_max_pool2d_with_indices_6)
        /*002c*/ 	.word	0x00000000
.L_7:


//--------------------- .nv.info.triton_poi_fused_max_pool2d_with_indices_6 --------------------------
	.section	.nv.info.triton_poi_fused_max_pool2d_with_indices_6,"",@"SHT_CUDA_INFO"
	.sectionflags	@""
	.align	4


	//----- nvinfo : EIATTR_CUDA_API_VERSION
	.align		4
        /*0000*/ 	.byte	0x04, 0x37
        /*0002*/ 	.short	(.L_9 - .L_8)
.L_8:
        /*0004*/ 	.word	0x0000007c


	//----- nvinfo : EIATTR_KPARAM_INFO
	.align		4
.L_9:
        /*0008*/ 	.byte	0x04, 0x17
        /*000a*/ 	.short	(.L_11 - .L_10)
.L_10:
        /*000c*/ 	.word	0x00000000
        /*0010*/ 	.short	0x0003
        /*0012*/ 	.short	0x0018
        /*0014*/ 	.byte	0x00, 0xf0, 0x11, 0x00


	//----- nvinfo : EIATTR_KPARAM_INFO
	.align		4
.L_11:
        /*0018*/ 	.byte	0x04, 0x17
        /*001a*/ 	.short	(.L_13 - .L_12)
.L_12:
        /*001c*/ 	.word	0x00000000
        /*0020*/ 	.short	0x0002
        /*0022*/ 	.short	0x0010
        /*0024*/ 	.byte	0x00, 0xf4, 0x21, 0x00


	//----- nvinfo : EIATTR_KPARAM_INFO
	.align		4
.L_13:
        /*0028*/ 	.byte	0x04, 0x17
        /*002a*/ 	.short	(.L_15 - .L_14)
.L_14:
        /*002c*/ 	.word	0x00000000
        /*0030*/ 	.short	0x0001
        /*0032*/ 	.short	0x0008
        /*0034*/ 	.byte	0x00, 0xf4, 0x21, 0x00


	//----- nvinfo : EIATTR_KPARAM_INFO
	.align		4
.L_15:
        /*0038*/ 	.byte	0x04, 0x17
        /*003a*/ 	.short	(.L_17 - .L_16)
.L_16:
        /*003c*/ 	.word	0x00000000
        /*0040*/ 	.short	0x0000
        /*0042*/ 	.short	0x0000
        /*0044*/ 	.byte	0x00, 0xf4, 0x21, 0x00


	//----- nvinfo : EIATTR_SPARSE_MMA_MASK
	.align		4
.L_17:
        /*0048*/ 	.byte	0x03, 0x50
        /*004a*/ 	.short	0x0000


	//----- nvinfo : EIATTR_MAXREG_COUNT
	.align		4
        /*004c*/ 	.byte	0x03, 0x1b
        /*004e*/ 	.short	0x00ff


	//----- nvinfo : EIATTR_EXIT_INSTR_OFFSETS
	.align		4
        /*0050*/ 	.byte	0x04, 0x1c
        /*0052*/ 	.short	(.L_19 - .L_18)


	//   ....[0]....
.L_18:
        /*0054*/ 	.word	0x00000800


	//----- nvinfo : EIATTR_REQNTID
	.align		4
.L_19:
        /*0058*/ 	.byte	0x04, 0x10
        /*005a*/ 	.short	(.L_21 - .L_20)
.L_20:
        /*005c*/ 	.word	0x00000080
        /*0060*/ 	.word	0x00000001
        /*0064*/ 	.word	0x00000001


	//----- nvinfo : EIATTR_CBANK_PARAM_SIZE
	.align		4
.L_21:
        /*0068*/ 	.byte	0x03, 0x19
        /*006a*/ 	.short	0x001c


	//----- nvinfo : EIATTR_PARAM_CBANK
	.align		4
        /*006c*/ 	.byte	0x04, 0x0a
        /*006e*/ 	.short	(.L_23 - .L_22)
	.align		4
.L_22:
        /*0070*/ 	.word	index@(.nv.constant0.triton_poi_fused_max_pool2d_with_indices_6)
        /*0074*/ 	.short	0x0210
        /*0076*/ 	.short	0x001c


	//----- nvinfo : EIATTR_SW_WAR
	.align		4
.L_23:
        /*0078*/ 	.byte	0x04, 0x36
        /*007a*/ 	.short	(.L_25 - .L_24)
.L_24:
        /*007c*/ 	.word	0x00000008
.L_25:


//--------------------- .nv.callgraph             --------------------------
	.section	.nv.callgraph,"",@"SHT_CUDA_CALLGRAPH"
	.align	4
	.sectionentsize	8
	.align		4
        /*0000*/ 	.word	0x00000000
	.align		4
        /*0004*/ 	.word	0xffffffff
	.align		4
        /*0008*/ 	.word	0x00000000
	.align		4
        /*000c*/ 	.word	0xfffffffe
	.align		4
        /*0010*/ 	.word	0x00000000
	.align		4
        /*0014*/ 	.word	0xfffffffd
	.align		4
        /*0018*/ 	.word	0x00000000
	.align		4
        /*001c*/ 	.word	0xfffffffc


//--------------------- .text.triton_poi_fused_max_pool2d_with_indices_6 --------------------------
	.section	.text.triton_poi_fused_max_pool2d_with_indices_6,"ax",@progbits
	.align	128
        .global         triton_poi_fused_max_pool2d_with_indices_6
        .type           triton_poi_fused_max_pool2d_with_indices_6,@function
        .size           triton_poi_fused_max_pool2d_with_indices_6,(.L_x_1 - triton_poi_fused_max_pool2d_with_indices_6)
        .other          triton_poi_fused_max_pool2d_with_indices_6,@"STO_CUDA_ENTRY STV_DEFAULT"
triton_poi_fused_max_pool2d_with_indices_6:
.text.triton_poi_fused_max_pool2d_with_indices_6:
[----:B------:R-:W-:Y:S01]  /*0000*/  LDC R1, c[0x0][0x28] ;  /* 0x00000a00ff017b82 */ /* 0x000fe20000000800 */
[----:B------:R-:W1:Y:S07]  /*0010*/  S2R R0, SR_TID.X ;  /* 0x0000000000007919 */ /* 0x000e6e0000002100 */
[----:B------:R-:W2:Y:S01]  /*0020*/  LDC.64 R10, c[0x0][0x210] ;  /* 0x00008400ff0a7b82 */ /* 0x000ea20000000a00 */
[----:B------:R-:W-:Y:S01]  /*0030*/  ULDC.64 UR4, c[0x0][0x208] ;  /* 0x0000820000047ab9 */ /* 0x000fe20000000a00 */
[----:B------:R-:W-:Y:S01]  /*0040*/  ULDC.64 UR6, c[0x0][0x220] ;  /* 0x0000880000067ab9 */ /* 0x000fe20000000a00 */
[----:B------:R-:W3:Y:S01]  /*0050*/  S2R R3, SR_CTAID.X ;  /* 0x0000000000037919 */ /* 0x000ee20000002500 */
[----:B-1----:R-:W-:Y:S01]  /*0060*/  IMAD.SHL.U32 R0, R0, 0x4, RZ ;  /* 0x0000000400007824 */ /* 0x002fe200078e00ff */
[----:B---3--:R-:W-:-:S04]  /*0070*/  SHF.R.S32.HI R5, RZ, 0x16, R3 ;  /* 0x00000016ff057819 */ /* 0x008fc80000011403 */
[----:B------:R-:W-:Y:S02]  /*0080*/  LOP3.LUT R0, R0, 0x1fc, RZ, 0xc0, !PT ;  /* 0x000001fc00007812 */ /* 0x000fe400078ec0ff */
[----:B------:R-:W-:-:S03]  /*0090*/  SGXT R5, R5, 0x1 ;  /* 0x000000010505781a */ /* 0x000fc60000000200 */
[----:B------:R-:W-:-:S04]  /*00a0*/  IMAD R0, R3, 0x200, R0 ;  /* 0x0000020003007824 */ /* 0x000fc800078e0200 */
[C---:B------:R-:W-:Y:S01]  /*00b0*/  VIADD R12, R0.reuse, 0x2 ;  /* 0x00000002000c7836 */ /* 0x040fe20000000000 */
[----:B------:R-:W-:Y:S01]  /*00c0*/  SHF.R.S32.HI R3, RZ, 0x1f, R0 ;  /* 0x0000001fff037819 */ /* 0x000fe20000011400 */
[C---:B------:R-:W-:Y:S02]  /*00d0*/  VIADD R8, R0.reuse, 0x3 ;  /* 0x0000000300087836 */ /* 0x040fe40000000000 */
[----:B------:R-:W-:Y:S01]  /*00e0*/  VIADD R9, R0, 0x1 ;  /* 0x0000000100097836 */ /* 0x000fe20000000000 */
[----:B------:R-:W-:Y:S02]  /*00f0*/  LEA.HI R4, R3, R0, RZ, 0x3 ;  /* 0x0000000003047211 */ /* 0x000fe400078f18ff */
[C---:B------:R-:W-:Y:S02]  /*0100*/  LEA.HI R2, R5.reuse, R12, RZ, 0x3 ;  /* 0x0000000c05027211 */ /* 0x040fe400078f18ff */
[----:B------:R-:W-:Y:S01]  /*0110*/  LEA.HI R6, R5, R8, RZ, 0x3 ;  /* 0x0000000805067211 */ /* 0x000fe200078f18ff */
[----:B------:R-:W-:Y:S01]  /*0120*/  IMAD.SHL.U32 R13, R4, 0x4, RZ ;  /* 0x00000004040d7824 */ /* 0x000fe200078e00ff */
[----:B------:R-:W-:-:S02]  /*0130*/  LOP3.LUT R3, R2, 0x7ffffff8, RZ, 0xc0, !PT ;  /* 0x7ffffff802037812 */ /* 0x000fc400078ec0ff */
[----:B------:R-:W-:Y:S02]  /*0140*/  LEA.HI R5, R5, R9, RZ, 0x3 ;  /* 0x0000000905057211 */ /* 0x000fe400078f18ff */
[----:B------:R-:W-:Y:S01]  /*0150*/  LOP3.LUT R13, R13, 0xffffffe0, RZ, 0xc0, !PT ;  /* 0xffffffe00d0d7812 */ /* 0x000fe200078ec0ff */
[----:B------:R-:W-:-:S04]  /*0160*/  IMAD.IADD R12, R12, 0x1, -R3 ;  /* 0x000000010c0c7824 */ /* 0x000fc800078e0a03 */
[----:B------:R-:W-:-:S04]  /*0170*/  IMAD R3, R12, 0x2, R13 ;  /* 0x000000020c037824 */ /* 0x000fc800078e020d */
[----:B--2---:R-:W-:Y:S01]  /*0180*/  IMAD.WIDE R2, R3, 0x4, R10 ;  /* 0x0000000403027825 */ /* 0x004fe200078e020a */
[----:B------:R-:W-:-:S04]  /*0190*/  LOP3.LUT R7, R6, 0x7ffffff8, RZ, 0xc0, !PT ;  /* 0x7ffffff806077812 */ /* 0x000fc800078ec0ff */
[----:B------:R-:W2:Y:S01]  /*01a0*/  LDG.E.EL R15, desc[UR4][R2.64] ;  /* 0x00000004020f7981 */ /* 0x000ea2000c2e1900 */
[----:B------:R-:W-:-:S03]  /*01b0*/  LOP3.LUT R27, R13, 0x10, RZ, 0xfc, !PT ;  /* 0x000000100d1b7812 */ /* 0x000fc600078efcff */
[----:B------:R1:W2:Y:S01]  /*01c0*/  LDG.E.EL R22, desc[UR4][R2.64+0x4] ;  /* 0x0000040402167981 */ /* 0x0002a2000c2e1900 */
[----:B------:R-:W-:Y:S01]  /*01d0*/  LOP3.LUT R6, R5, 0x7ffffff8, RZ, 0xc0, !PT ;  /* 0x7ffffff805067812 */ /* 0x000fe200078ec0ff */
[----:B------:R-:W-:Y:S01]  /*01e0*/  IMAD.IADD R8, R8, 0x1, -R7 ;  /* 0x0000000108087824 */ /* 0x000fe200078e0a07 */
[----:B------:R-:W-:Y:S01]  /*01f0*/  LOP3.LUT R5, R4, 0x7ffffff8, RZ, 0xc0, !PT ;  /* 0x7ffffff804057812 */ /* 0x000fe200078ec0ff */
[----:B------:R-:W-:Y:S02]  /*0200*/  IMAD R25, R12, 0x2, R27 ;  /* 0x000000020c197824 */ /* 0x000fe400078e021b */
[----:B------:R-:W-:Y:S02]  /*0210*/  IMAD R29, R8, 0x2, R13 ;  /* 0x00000002081d7824 */ /* 0x000fe400078e020d */
[----:B------:R-:W-:Y:S02]  /*0220*/  IMAD.IADD R9, R9, 0x1, -R6 ;  /* 0x0000000109097824 */ /* 0x000fe400078e0a06 */
[----:B------:R-:W-:-:S04]  /*0230*/  IMAD.WIDE R24, R25, 0x4, R10 ;  /* 0x0000000419187825 */ /* 0x000fc800078e020a */
[----:B------:R-:W-:Y:S01]  /*0240*/  IMAD.WIDE R28, R29, 0x4, R10 ;  /* 0x000000041d1c7825 */ /* 0x000fe200078e020a */
[----:B------:R3:W4:Y:S03]  /*0250*/  LDG.E.EL R17, desc[UR4][R24.64] ;  /* 0x0000000418117981 */ /* 0x000726000c2e1900 */
[----:B------:R-:W-:Y:S01]  /*0260*/  IMAD R7, R9, 0x2, R13 ;  /* 0x0000000209077824 */ /* 0x000fe200078e020d */
[----:B------:R-:W5:Y:S01]  /*0270*/  LDG.E.EL R23, desc[UR4][R28.64] ;  /* 0x000000041c177981 */ /* 0x000f62000c2e1900 */
[----:B------:R-:W-:Y:S02]  /*0280*/  IMAD.IADD R26, R0, 0x1, -R5 ;  /* 0x00000001001a7824 */ /* 0x000fe400078e0a05 */
[----:B------:R-:W-:Y:S01]  /*0290*/  IMAD.WIDE R4, R7, 0x4, R10 ;  /* 0x0000000407047825 */ /* 0x000fe200078e020a */
[----:B------:R-:W5:Y:S03]  /*02a0*/  LDG.E.EL R16, desc[UR4][R28.64+0x4] ;  /* 0x000004041c107981 */ /* 0x000f66000c2e1900 */
[----:B------:R-:W-:Y:S01]  /*02b0*/  IMAD R7, R26, 0x2, R13 ;  /* 0x000000021a077824 */ /* 0x000fe200078e020d */
[----:B------:R-:W5:Y:S03]  /*02c0*/  LDG.E.EL R21, desc[UR4][R4.64] ;  /* 0x0000000404157981 */ /* 0x000f66000c2e1900 */
[----:B------:R-:W-:Y:S01]  /*02d0*/  IMAD.WIDE R6, R7, 0x4, R10 ;  /* 0x0000000407067825 */ /* 0x000fe200078e020a */
[----:B------:R3:W5:Y:S03]  /*02e0*/  LDG.E.EL R20, desc[UR4][R4.64+0x4] ;  /* 0x0000040404147981 */ /* 0x000766000c2e1900 */
[--C-:B-1----:R-:W-:Y:S01]  /*02f0*/  IMAD R3, R8, 0x2, R27.reuse ;  /* 0x0000000208037824 */ /* 0x102fe200078e021b */
[----:B------:R-:W5:Y:S01]  /*0300*/  LDG.E.EL R19, desc[UR4][R6.64] ;  /* 0x0000000406137981 */ /* 0x000f62000c2e1900 */
[----:B---3--:R-:W-:-:S03]  /*0310*/  IMAD R25, R9, 0x2, R27 ;  /* 0x0000000209197824 */ /* 0x008fc600078e021b */
[----:B------:R1:W3:Y:S01]  /*0320*/  LDG.E.EL R14, desc[UR4][R6.64+0x4] ;  /* 0x00000404060e7981 */ /* 0x0002e2000c2e1900 */
[----:B------:R-:W-:-:S04]  /*0330*/  IMAD.WIDE R2, R3, 0x4, R10 ;  /* 0x0000000403027825 */ /* 0x000fc800078e020a */
[----:B------:R-:W-:Y:S01]  /*0340*/  IMAD.WIDE R24, R25, 0x4, R10 ;  /* 0x0000000419187825 */ /* 0x000fe200078e020a */
[----:B------:R1:W3:Y:S03]  /*0350*/  LDG.E.EL R18, desc[UR4][R2.64] ;  /* 0x0000000402127981 */ /* 0x0002e6000c2e1900 */
[----:B------:R-:W-:Y:S02]  /*0360*/  IMAD R27, R26, 0x2, R27 ;  /* 0x000000021a1b7824 */ /* 0x000fe400078e021b */
[----:B------:R-:W3:Y:S02]  /*0370*/  LDG.E.EL R24, desc[UR4][R24.64] ;  /* 0x0000000418187981 */ /* 0x000ee4000c2e1900 */
[----:B0-----:R-:W-:Y:S01]  /*0380*/  IMAD.WIDE R4, R27, 0x4, R10 ;  /* 0x000000041b047825 */ /* 0x001fe200078e020a */
[----:B------:R-:W-:-:S04]  /*0390*/  LOP3.LUT R13, R13, 0x11, RZ, 0xfc, !PT ;  /* 0x000000110d0d7812 */ /* 0x000fc800078efcff */
[----:B------:R-:W3:Y:S01]  /*03a0*/  LDG.E.EL R27, desc[UR4][R4.64] ;  /* 0x00000004041b7981 */ /* 0x000ee2000c2e1900 */
[--C-:B------:R-:W-:Y:S02]  /*03b0*/  IMAD R29, R12, 0x2, R13.reuse ;  /* 0x000000020c1d7824 */ /* 0x100fe400078e020d */
[--C-:B------:R-:W-:Y:S02]  /*03c0*/  IMAD R8, R8, 0x2, R13.reuse ;  /* 0x0000000208087824 */ /* 0x100fe400078e020d */
[--C-:B------:R-:W-:Y:S02]  /*03d0*/  IMAD R9, R9, 0x2, R13.reuse ;  /* 0x0000000209097824 */ /* 0x100fe400078e020d */
[----:B-1----:R-:W-:Y:S02]  /*03e0*/  IMAD R7, R26, 0x2, R13 ;  /* 0x000000021a077824 */ /* 0x002fe400078e020d */
[----:B------:R-:W-:-:S04]  /*03f0*/  IMAD.WIDE R12, R29, 0x4, R10 ;  /* 0x000000041d0c7825 */ /* 0x000fc800078e020a */
[--C-:B------:R-:W-:Y:S01]  /*0400*/  IMAD.WIDE R2, R8, 0x4, R10.reuse ;  /* 0x0000000408027825 */ /* 0x100fe200078e020a */
[----:B------:R-:W3:Y:S03]  /*0410*/  LDG.E.EL R6, desc[UR4][R12.64] ;  /* 0x000000040c067981 */ /* 0x000ee6000c2e1900 */
[----:B------:R-:W-:-:S04]  /*0420*/  IMAD.WIDE R8, R9, 0x4, R10 ;  /* 0x0000000409087825 */ /* 0x000fc800078e020a */
[----:B------:R-:W-:Y:S01]  /*0430*/  IMAD.WIDE R10, R7, 0x4, R10 ;  /* 0x00000004070a7825 */ /* 0x000fe200078e020a */
[----:B------:R-:W3:Y:S04]  /*0440*/  LDG.E.EL R5, desc[UR4][R8.64] ;  /* 0x0000000408057981 */ /* 0x000ee8000c2e1900 */
[----:B------:R0:W3:Y:S04]  /*0450*/  LDG.E.EL R7, desc[UR4][R2.64] ;  /* 0x0000000402077981 */ /* 0x0000e8000c2e1900 */
[----:B------:R1:W3:Y:S01]  /*0460*/  LDG.E.EL R4, desc[UR4][R10.64] ;  /* 0x000000040a047981 */ /* 0x0002e2000c2e1900 */
[----:B0-----:R-:W0:Y:S02]  /*0470*/  LDC.64 R2, c[0x0][0x218] ;  /* 0x00008600ff027b82 */ /* 0x001e240000000a00 */
[----:B0-----:R-:W-:Y:S01]  /*0480*/  IMAD.WIDE R2, R0, 0x4, R2 ;  /* 0x0000000400027825 */ /* 0x001fe200078e0202 */
[----:B--2---:R-:W-:-:S02]  /*0490*/  FSETP.GT.AND P5, PT, R22, R15, PT ;  /* 0x0000000f1600720b */ /* 0x004fc40003fa4000 */
[----:B------:R-:W-:-:S11]  /*04a0*/  FSETP.NAN.AND P0, PT, R22, R22, PT ;  /* 0x000000161600720b */ /* 0x000fd60003f08000 */
[----:B------:R-:W-:-:S04]  /*04b0*/  @!P5 SEL R22, R22, R15, P0 ;  /* 0x0000000f1616d207 */ /* 0x000fc80000000000 */
[----:B----4-:R-:W-:Y:S02]  /*04c0*/  FSETP.GEU.AND P1, PT, R22, R17, PT ;  /* 0x000000111600720b */ /* 0x010fe40003f2e000 */
[C---:B-----5:R-:W-:Y:S02]  /*04d0*/  FSETP.GT.AND P4, PT, R16.reuse, R23, PT ;  /* 0x000000171000720b */ /* 0x060fe40003f84000 */
[----:B------:R-:W-:Y:S02]  /*04e0*/  FSETP.NAN.AND P6, PT, R17, R17, PT ;  /* 0x000000111100720b */ /* 0x000fe40003fc8000 */
[----:B------:R-:W-:Y:S02]  /*04f0*/  FSETP.NAN.AND P0, PT, R16, R16, PT ;  /* 0x000000101000720b */ /* 0x000fe40003f08000 */
[----:B------:R-:W-:-:S05]  /*0500*/  FSETP.GT.AND P3, PT, R20, R21, PT ;  /* 0x000000151400720b */ /* 0x000fca0003f64000 */
[----:B------:R-:W-:Y:S02]  /*0510*/  @P1 SEL R17, R17, R22, P6 ;  /* 0x0000001611111207 */ /* 0x000fe40003000000 */
[----:B------:R-:W-:Y:S02]  /*0520*/  FSETP.NAN.AND P6, PT, R20, R20, PT ;  /* 0x000000141400720b */ /* 0x000fe40003fc8000 */
[----:B---3--:R-:W-:Y:S02]  /*0530*/  FSETP.GT.AND P2, PT, R14, R19, PT ;  /* 0x000000130e00720b */ /* 0x008fe40003f44000 */
[----:B------:R-:W-:Y:S02]  /*0540*/  @!P4 SEL R16, R16, R23, P0 ;  /* 0x000000171010c207 */ /* 0x000fe40000000000 */
[----:B------:R-:W-:Y:S02]  /*0550*/  @!P3 SEL R20, R20, R21, P6 ;  /* 0x000000151414b207 */ /* 0x000fe40003000000 */
[----:B------:R-:W-:-:S02]  /*0560*/  FSETP.GEU.AND P0, PT, R16, R18, PT ;  /* 0x000000121000720b */ /* 0x000fc40003f0e000 */
[----:B------:R-:W-:Y:S02]  /*0570*/  FSETP.NAN.AND P6, PT, R14, R14, PT ;  /* 0x0000000e0e00720b */ /* 0x000fe40003fc8000 */
[----:B------:R-:W-:Y:S02]  /*0580*/  SEL R9, RZ, 0x1, !P5 ;  /* 0x00000001ff097807 */ /* 0x000fe40006800000 */
[----:B------:R-:W-:Y:S02]  /*0590*/  FSETP.GEU.AND P5, PT, R20, R24, PT ;  /* 0x000000181400720b */ /* 0x000fe40003fae000 */
[----:B------:R-:W-:Y:S02]  /*05a0*/  @!P2 SEL R14, R14, R19, P6 ;  /* 0x000000130e0ea207 */ /* 0x000fe40003000000 */
[----:B------:R-:W-:Y:S02]  /*05b0*/  SEL R8, RZ, 0x1, !P4 ;  /* 0x00000001ff087807 */ /* 0x000fe40006000000 */
[----:B------:R-:W-:-:S02]  /*05c0*/  FSETP.NAN.AND P6, PT, R18, R18, PT ;  /* 0x000000121200720b */ /* 0x000fc40003fc8000 */
[-C--:B------:R-:W-:Y:S02]  /*05d0*/  FSETP.GEU.AND P4, PT, R14, R27.reuse, PT ;  /* 0x0000001b0e00720b */ /* 0x080fe40003f8e000 */
[----:B------:R-:W-:Y:S02]  /*05e0*/  @P0 SEL R18, R18, R16, P6 ;  /* 0x0000001012120207 */ /* 0x000fe40003000000 */
[C---:B------:R-:W-:Y:S02]  /*05f0*/  FSETP.NAN.AND P6, PT, R24.reuse, R24, PT ;  /* 0x000000181800720b */ /* 0x040fe40003fc8000 */
[----:B-1----:R-:W-:Y:S02]  /*0600*/  SEL R11, RZ, 0x1, !P2 ;  /* 0x00000001ff0b7807 */ /* 0x002fe40005000000 */
[----:B------:R-:W-:Y:S02]  /*0610*/  @P5 SEL R24, R24, R20, P6 ;  /* 0x0000001418185207 */ /* 0x000fe40003000000 */
[----:B------:R-:W-:-:S02]  /*0620*/  FSETP.NAN.AND P6, PT, R27, R27, PT ;  /* 0x0000001b1b00720b */ /* 0x000fc40003fc8000 */
[----:B------:R-:W-:Y:S02]  /*0630*/  SEL R11, R11, 0x2, P4 ;  /* 0x000000020b0b7807 */ /* 0x000fe40002000000 */
[----:B------:R-:W-:Y:S02]  /*0640*/  @P4 SEL R27, R27, R14, P6 ;  /* 0x0000000e1b1b4207 */ /* 0x000fe40003000000 */
[----:B------:R-:W-:Y:S02]  /*0650*/  FSETP.GEU.AND P4, PT, R17, R6, PT ;  /* 0x000000061100720b */ /* 0x000fe40003f8e000 */
[----:B------:R-:W-:Y:S02]  /*0660*/  SEL R10, RZ, 0x1, !P3 ;  /* 0x00000001ff0a7807 */ /* 0x000fe40005800000 */
[----:B------:R-:W-:Y:S02]  /*0670*/  SEL R9, R9, 0x2, P1 ;  /* 0x0000000209097807 */ /* 0x000fe40000800000 */
[----:B------:R-:W-:-:S02]  /*0680*/  SEL R8, R8, 0x2, P0 ;  /* 0x0000000208087807 */ /* 0x000fc40000000000 */
[----:B------:R-:W-:Y:S02]  /*0690*/  FSETP.GEU.AND P0, PT, R18, R7, PT ;  /* 0x000000071200720b */ /* 0x000fe40003f0e000 */
[----:B------:R-:W-:Y:S02]  /*06a0*/  FSETP.GEU.AND P1, PT, R24, R5, PT ;  /* 0x000000051800720b */ /* 0x000fe40003f2e000 */
[----:B------:R-:W-:Y:S02]  /*06b0*/  FSETP.GEU.AND P2, PT, R27, R4, PT ;  /* 0x000000041b00720b */ /* 0x000fe40003f4e000 */
[----:B------:R-:W-:Y:S02]  /*06c0*/  SEL R10, R10, 0x2, P5 ;  /* 0x000000020a0a7807 */ /* 0x000fe40002800000 */
[----:B------:R-:W-:Y:S02]  /*06d0*/  FSETP.NAN.AND P3, PT, R6, R6, PT ;  /* 0x000000060600720b */ /* 0x000fe40003f68000 */
[----:B------:R-:W-:-:S02]  /*06e0*/  SEL R9, R9, 0x3, P4 ;  /* 0x0000000309097807 */ /* 0x000fc40002000000 */
[----:B------:R-:W-:Y:S02]  /*06f0*/  SEL R8, R8, 0x3, P0 ;  /* 0x0000000308087807 */ /* 0x000fe40000000000 */
[----:B------:R-:W-:Y:S02]  /*0700*/  SEL R10, R10, 0x3, P1 ;  /* 0x000000030a0a7807 */ /* 0x000fe40000800000 */
[----:B------:R-:W-:Y:S02]  /*0710*/  SEL R11, R11, 0x3, P2 ;  /* 0x000000030b0b7807 */ /* 0x000fe40001000000 */
[----:B------:R-:W-:Y:S02]  /*0720*/  @P4 SEL R6, R6, R17, P3 ;  /* 0x0000001106064207 */ /* 0x000fe40001800000 */
[----:B------:R-:W-:Y:S02]  /*0730*/  PRMT R13, R9, 0x3340, R8 ;  /* 0x00003340090d7816 */ /* 0x000fe40000000008 */
[----:B------:R-:W-:-:S02]  /*0740*/  FSETP.NAN.AND P3, PT, R7, R7, PT ;  /* 0x000000070700720b */ /* 0x000fc40003f68000 */
[----:B------:R-:W-:Y:S02]  /*0750*/  FSETP.NAN.AND P4, PT, R5, R5, PT ;  /* 0x000000050500720b */ /* 0x000fe40003f88000 */
[----:B------:R-:W-:Y:S02]  /*0760*/  FSETP.NAN.AND P5, PT, R4, R4, PT ;  /* 0x000000040400720b */ /* 0x000fe40003fa8000 */
[----:B------:R-:W-:Y:S02]  /*0770*/  PRMT R10, R11, 0x3340, R10 ;  /* 0x000033400b0a7816 */ /* 0x000fe4000000000a */
[----:B------:R-:W-:Y:S02]  /*0780*/  IADD3 R8, P6, R0, UR6, RZ ;  /* 0x0000000600087c10 */ /* 0x000fe4000ffde0ff */
[----:B------:R-:W-:Y:S02]  /*0790*/  @P0 SEL R7, R7, R18, P3 ;  /* 0x0000001207070207 */ /* 0x000fe40001800000 */
[----:B------:R-:W-:-:S02]  /*07a0*/  @P1 SEL R5, R5, R24, P4 ;  /* 0x0000001805051207 */ /* 0x000fc40002000000 */
[----:B------:R-:W-:Y:S02]  /*07b0*/  @P2 SEL R4, R4, R27, P5 ;  /* 0x0000001b04042207 */ /* 0x000fe40002800000 */
[----:B------:R-:W-:Y:S02]  /*07c0*/  LEA.HI.X.SX32 R9, R0, UR7, 0x1, P6 ;  /* 0x0000000700097c11 */ /* 0x000fe4000b0f0eff */
[----:B------:R-:W-:Y:S01]  /*07d0*/  PRMT R13, R10, 0x5410, R13 ;  /* 0x000054100a0d7816 */ /* 0x000fe2000000000d */
[----:B------:R-:W-:Y:S04]  /*07e0*/  STG.E.128 desc[UR4][R2.64], R4 ;  /* 0x0000000402007986 */ /* 0x000fe8000c101d04 */
[----:B------:R-:W-:Y:S01]  /*07f0*/  STG.E desc[UR4][R8.64], R13 ;  /* 0x0000000d08007986 */ /* 0x000fe2000c101904 */
[----:B------:R-:W-:Y:S05]  /*0800*/  EXIT ;  /* 0x000000000000794d */ /* 0x000fea0003800000 */
.L_x_0:
[----:B------:R-:W-:-:S00]  /*0810*/  BRA `(.L_x_0) ;  /* 0xfffffffc00fc7947 */ /* 0x000fc0000383ffff */
[----:B------:R-:W-:-:S00]  /*0820*/  NOP ;  /* 0x0000000000007918 */ /* 0x000fc00000000000 */
        /* <DEDUP_REMOVED lines=13> */
.L_x_1:


//--------------------- .nv.constant0.triton_poi_fused_max_pool2d_with_indices_6 --------------------------
	.section	.nv.constant0.triton_poi_fused_max_pool2d_with_indices_6,"a",@progbits
	.sectionflags	@""
	.align	4
.nv.constant0.triton_poi_fused_max_pool2d_with_indices_6:
	.zero		556
